//
// Generated by NVIDIA NVVM Compiler
//
// Compiler Build ID: CL-36424714
// Cuda compilation tools, release 13.0, V13.0.88
// Based on NVVM 20.0.0
//

.version 9.0
.target sm_100
.address_size 64

	// .globl	_Z9reduce_v4ILi128EEvPfS0_
// _ZZ9reduce_v4ILi128EEvPfS0_E5sdata has been demoted

.visible .entry _Z9reduce_v4ILi128EEvPfS0_(
	.param .u64 .ptr .align 1 _Z9reduce_v4ILi128EEvPfS0__param_0,
	.param .u64 .ptr .align 1 _Z9reduce_v4ILi128EEvPfS0__param_1
)
{
	.reg .pred 	%p<7>;
	.reg .b32 	%r<15>;
	.reg .b32 	%f<23>;
	.reg .b64 	%rd<11>;
	// demoted variable
	.shared .align 4 .b8 _ZZ9reduce_v4ILi128EEvPfS0_E5sdata[512];
	ld.param.u64 	%rd2, [_Z9reduce_v4ILi128EEvPfS0__param_0];
	ld.param.u64 	%rd1, [_Z9reduce_v4ILi128EEvPfS0__param_1];
	cvta.to.global.u64 	%rd3, %rd2;
	mov.u32 	%r1, %tid.x;
	mov.u32 	%r2, %ctaid.x;
	shl.b32 	%r7, %r2, 8;
	add.s32 	%r8, %r7, %r1;
	mul.wide.u32 	%rd4, %r8, 4;
	add.s64 	%rd5, %rd3, %rd4;
	ld.global.f32 	%f4, [%rd5];
	add.s32 	%r9, %r8, 128;
	mul.wide.u32 	%rd6, %r9, 4;
	add.s64 	%rd7, %rd3, %rd6;
	ld.global.f32 	%f5, [%rd7];
	add.f32 	%f6, %f4, %f5;
	shl.b32 	%r10, %r1, 2;
	mov.u32 	%r11, _ZZ9reduce_v4ILi128EEvPfS0_E5sdata;
	add.s32 	%r3, %r11, %r10;
	st.shared.f32 	[%r3], %f6;
	bar.sync 	0;
	mov.u32 	%r4, %ntid.x;
	setp.lt.u32 	%p1, %r4, 66;
	@%p1 bra 	$L__BB0_5;
	mov.u32 	%r14, %r4;
$L__BB0_2:
	shr.u32 	%r6, %r14, 1;
	setp.ge.u32 	%p2, %r1, %r6;
	@%p2 bra 	$L__BB0_4;
	shl.b32 	%r12, %r6, 2;
	add.s32 	%r13, %r3, %r12;
	ld.shared.f32 	%f7, [%r13];
	ld.shared.f32 	%f8, [%r3];
	add.f32 	%f9, %f7, %f8;
	st.shared.f32 	[%r3], %f9;
$L__BB0_4:
	bar.sync 	0;
	setp.gt.u32 	%p3, %r14, 131;
	mov.u32 	%r14, %r6;
	@%p3 bra 	$L__BB0_2;
$L__BB0_5:
	setp.gt.u32 	%p4, %r1, 31;
	@%p4 bra 	$L__BB0_10;
	ld.volatile.shared.f32 	%f22, [%r3];
	setp.lt.u32 	%p5, %r4, 64;
	@%p5 bra 	$L__BB0_8;
	ld.volatile.shared.f32 	%f10, [%r3+128];
	add.f32 	%f22, %f22, %f10;
	bar.warp.sync 	-1;
	st.volatile.shared.f32 	[%r3], %f22;
	bar.warp.sync 	-1;
$L__BB0_8:
	ld.volatile.shared.f32 	%f11, [%r3+64];
	add.f32 	%f12, %f22, %f11;
	bar.warp.sync 	-1;
	st.volatile.shared.f32 	[%r3], %f12;
	bar.warp.sync 	-1;
	ld.volatile.shared.f32 	%f13, [%r3+32];
	add.f32 	%f14, %f12, %f13;
	bar.warp.sync 	-1;
	st.volatile.shared.f32 	[%r3], %f14;
	bar.warp.sync 	-1;
	ld.volatile.shared.f32 	%f15, [%r3+16];
	add.f32 	%f16, %f14, %f15;
	bar.warp.sync 	-1;
	st.volatile.shared.f32 	[%r3], %f16;
	bar.warp.sync 	-1;
	ld.volatile.shared.f32 	%f17, [%r3+8];
	add.f32 	%f18, %f16, %f17;
	bar.warp.sync 	-1;
	st.volatile.shared.f32 	[%r3], %f18;
	bar.warp.sync 	-1;
	ld.volatile.shared.f32 	%f19, [%r3+4];
	add.f32 	%f20, %f18, %f19;
	bar.warp.sync 	-1;
	st.volatile.shared.f32 	[%r3], %f20;
	bar.warp.sync 	-1;
	setp.ne.s32 	%p6, %r1, 0;
	@%p6 bra 	$L__BB0_10;
	ld.shared.f32 	%f21, [_ZZ9reduce_v4ILi128EEvPfS0_E5sdata];
	cvta.to.global.u64 	%rd8, %rd1;
	mul.wide.u32 	%rd9, %r2, 4;
	add.s64 	%rd10, %rd8, %rd9;
	st.global.f32 	[%rd10], %f21;
$L__BB0_10:
	ret;

}


// ===== COMPILED SASS (sm_100) =====

	.target	sm_100

	.elftype	@"ET_EXEC"


//--------------------- .note.nv.tkinfo           --------------------------
	.section	.note.nv.tkinfo,"",@"SHT_NOTE"
	.sectionflags	@"SHF_NOTE_NV_TKINFO"
	.tkinfo
        /*0018*/ 	.word	0x00000002
        /*0030*/ 	.string	""
        /*0030*/ 	.string	"ptxas"
        /*0030*/ 	.string	"Cuda compilation tools, release 13.0, V13.0.88"
        /*0030*/ 	.string	"Build cuda_13.0.r13.0/compiler.36424714_0"
        /*0030*/ 	.string	"-arch sm_100 -m 64 "



//--------------------- .note.nv.cuinfo           --------------------------
	.section	.note.nv.cuinfo,"",@"SHT_NOTE"
	.sectionflags	@"SHF_NOTE_NV_CUINFO"
        /*0018*/ 	.short	0x0002
        /*001a*/ 	.short	0x0064
        /*001c*/ 	.short	0x0082
	.zero		2


//--------------------- .nv.info                  --------------------------
	.section	.nv.info,"",@"SHT_CUDA_INFO"
	.align	4


	//----- nvinfo : EIATTR_REGCOUNT
	.align		4
        /*0000*/ 	.byte	0x04, 0x2f
        /*0002*/ 	.short	(.L_1 - .L_0)
	.align		4
.L_0:
        /*0004*/ 	.word	index@(_Z9reduce_v4ILi128EEvPfS0_)
        /*0008*/ 	.word	0x0000000d


	//----- nvinfo : EIATTR_FRAME_SIZE
	.align		4
.L_1:
        /*000c*/ 	.byte	0x04, 0x11
        /*000e*/ 	.short	(.L_3 - .L_2)
	.align		4
.L_2:
        /*0010*/ 	.word	index@(_Z9reduce_v4ILi128EEvPfS0_)
        /*0014*/ 	.word	0x00000000


	//----- nvinfo : EIATTR_MIN_STACK_SIZE
	.align		4
.L_3:
        /*0018*/ 	.byte	0x04, 0x12
        /*001a*/ 	.short	(.L_5 - .L_4)
	.align		4
.L_4:
        /*001c*/ 	.word	index@(_Z9reduce_v4ILi128EEvPfS0_)
        /*0020*/ 	.word	0x00000000
.L_5:


//--------------------- .nv.compat                --------------------------
	.section	.nv.compat,"",@"SHT_CUDA_COMPAT_INFO"
	.align	4
        /*0000*/ 	.byte	0x02, 0x09, 0x00, 0x00, 0x02, 0x02, 0x01, 0x00, 0x02, 0x05, 0x05, 0x00, 0x03, 0x07, 0x01, 0x01
        /*0010*/ 	.byte	0x02, 0x03, 0x00, 0x00, 0x02, 0x06, 0x01, 0x00, 0x04, 0x0b, 0x08, 0x00, 0x09, 0x00, 0x00, 0x00
        /*0020*/ 	.byte	0x00, 0x00, 0x00, 0x00


//--------------------- .nv.info._Z9reduce_v4ILi128EEvPfS0_ --------------------------
	.section	.nv.info._Z9reduce_v4ILi128EEvPfS0_,"",@"SHT_CUDA_INFO"
	.sectionflags	@""
	.align	4


	//----- nvinfo : EIATTR_CUDA_API_VERSION
	.align		4
        /*0000*/ 	.byte	0x04, 0x37
        /*0002*/ 	.short	(.L_7 - .L_6)
.L_6:
        /*0004*/ 	.word	0x00000082


	//----- nvinfo : EIATTR_KPARAM_INFO
	.align		4
.L_7:
        /*0008*/ 	.byte	0x04, 0x17
        /*000a*/ 	.short	(.L_9 - .L_8)
.L_8:
        /*000c*/ 	.word	0x00000000
        /*0010*/ 	.short	0x0001
        /*0012*/ 	.short	0x0008
        /*0014*/ 	.byte	0x00, 0xf5, 0x21, 0x00


	//----- nvinfo : EIATTR_KPARAM_INFO
	.align		4
.L_9:
        /*0018*/ 	.byte	0x04, 0x17
        /*001a*/ 	.short	(.L_11 - .L_10)
.L_10:
        /*001c*/ 	.word	0x00000000
        /*0020*/ 	.short	0x0000
        /*0022*/ 	.short	0x0000
        /*0024*/ 	.byte	0x00, 0xf5, 0x21, 0x00


	//----- nvinfo : EIATTR_SPARSE_MMA_MASK
	.align		4
.L_11:
        /*0028*/ 	.byte	0x03, 0x50
        /*002a*/ 	.short	0x0000


	//----- nvinfo : EIATTR_MAXREG_COUNT
	.align		4
        /*002c*/ 	.byte	0x03, 0x1b
        /*002e*/ 	.short	0x00ff


	//----- nvinfo : EIATTR_NUM_BARRIERS
	.align		4
        /*0030*/ 	.byte	0x02, 0x4c
        /*0032*/ 	.byte	0x01
	.zero		1


	//----- nvinfo : EIATTR_MERCURY_ISA_VERSION
	.align		4
        /*0034*/ 	.byte	0x03, 0x5f
        /*0036*/ 	.short	0x0101


	//----- nvinfo : EIATTR_COOP_GROUP_MASK_REGIDS
	.align		4
        /*0038*/ 	.byte	0x04, 0x29
        /*003a*/ 	.short	(.L_13 - .L_12)


	//   ....[0]....
.L_12:
        /*003c*/ 	.word	0xffffffff


	//   ....[1]....
        /*0040*/ 	.word	0xffffffff


	//   ....[2]....
        /*0044*/ 	.word	0xffffffff


	//   ....[3]....
        /*0048*/ 	.word	0xffffffff


	//   ....[4]....
        /*004c*/ 	.word	0xffffffff


	//   ....[5]....
        /*0050*/ 	.word	0xffffffff


	//   ....[6]....
        /*0054*/ 	.word	0xffffffff


	//   ....[7]....
        /*0058*/ 	.word	0xffffffff


	//   ....[8]....
        /*005c*/ 	.word	0xffffffff


	//   ....[9]....
        /*0060*/ 	.word	0xffffffff


	//   ....[10]....
        /*0064*/ 	.word	0xffffffff


	//   ....[11]....
        /*0068*/ 	.word	0xffffffff


	//----- nvinfo : EIATTR_COOP_GROUP_INSTR_OFFSETS
	.align		4
.L_13:
        /*006c*/ 	.byte	0x04, 0x28
        /*006e*/ 	.short	(.L_15 - .L_14)


	//   ....[0]....
.L_14:
        /*0070*/ 	.word	0x00000270


	//   ....[1]....
        /*0074*/ 	.word	0x00000290


	//   ....[2]....
        /*0078*/ 	.word	0x000002d0


	//   ....[3]....
        /*007c*/ 	.word	0x000002f0


	//   ....[4]....
        /*0080*/ 	.word	0x00000320


	//   ....[5]....
        /*0084*/ 	.word	0x00000340


	//   ....[6]....
        /*0088*/ 	.word	0x00000370


	//   ....[7]....
        /*008c*/ 	.word	0x00000390


	//   ....[8]....
        /*0090*/ 	.word	0x000003c0


	//   ....[9]....
        /*0094*/ 	.word	0x000003e0


	//   ....[10]....
        /*0098*/ 	.word	0x00000410


	//   ....[11]....
        /*009c*/ 	.word	0x00000430


	//----- nvinfo : EIATTR_VRC_CTA_INIT_COUNT
	.align		4
.L_15:
        /*00a0*/ 	.byte	0x02, 0x4a
	.zero		1
	.zero		1


	//----- nvinfo : EIATTR_EXIT_INSTR_OFFSETS
	.align		4
        /*00a4*/ 	.byte	0x04, 0x1c
        /*00a6*/ 	.short	(.L_17 - .L_16)


	//   ....[0]....
.L_16:
        /*00a8*/ 	.word	0x00000220


	//   ....[1]....
        /*00ac*/ 	.word	0x00000440


	//   ....[2]....
        /*00b0*/ 	.word	0x000004c0


	//----- nvinfo : EIATTR_CBANK_PARAM_SIZE
	.align		4
.L_17:
        /*00b4*/ 	.byte	0x03, 0x19
        /*00b6*/ 	.short	0x0010


	//----- nvinfo : EIATTR_PARAM_CBANK
	.align		4
        /*00b8*/ 	.byte	0x04, 0x0a
        /*00ba*/ 	.short	(.L_19 - .L_18)
	.align		4
.L_18:
        /*00bc*/ 	.word	index@(.nv.constant0._Z9reduce_v4ILi128EEvPfS0_)
        /*00c0*/ 	.short	0x0380
        /*00c2*/ 	.short	0x0010


	//----- nvinfo : EIATTR_SW_WAR
	.align		4
.L_19:
        /*00c4*/ 	.byte	0x04, 0x36
        /*00c6*/ 	.short	(.L_21 - .L_20)
.L_20:
        /*00c8*/ 	.word	0x00000008
.L_21:


//--------------------- .nv.callgraph             --------------------------
	.section	.nv.callgraph,"",@"SHT_CUDA_CALLGRAPH"
	.align	4
	.sectionentsize	8
	.align		4
        /*0000*/ 	.word	0x00000000
	.align		4
        /*0004*/ 	.word	0xffffffff
	.align		4
        /*0008*/ 	.word	0x00000000
	.align		4
        /*000c*/ 	.word	0xfffffffe
	.align		4
        /*0010*/ 	.word	0x00000000
	.align		4
        /*0014*/ 	.word	0xfffffffd
	.align		4
        /*0018*/ 	.word	0x00000000
	.align		4
        /*001c*/ 	.word	0xfffffffc


//--------------------- .text._Z9reduce_v4ILi128EEvPfS0_ --------------------------
	.section	.text._Z9reduce_v4ILi128EEvPfS0_,"ax",@progbits
	.align	128
        .global         _Z9reduce_v4ILi128EEvPfS0_
        .type           _Z9reduce_v4ILi128EEvPfS0_,@function
        .size           _Z9reduce_v4ILi128EEvPfS0_,(.L_x_3 - _Z9reduce_v4ILi128EEvPfS0_)
        .other          _Z9reduce_v4ILi128EEvPfS0_,@"STO_CUDA_ENTRY STV_DEFAULT"
_Z9reduce_v4ILi128EEvPfS0_:
.text._Z9reduce_v4ILi128EEvPfS0_:
[----:B------:R-:W-:Y:S01]  /*0000*/  LDC R1, c[0x0][0x37c] ;  /* 0x0000df00ff017b82 */ /* 0x000fe20000000800 */
[----:B------:R-:W0:Y:S07]  /*0010*/  S2R R3, SR_TID.X ;  /* 0x0000000000037919 */ /* 0x000e2e0000002100 */
[----:B------:R-:W1:Y:S01]  /*0020*/  LDC.64 R6, c[0x0][0x380] ;  /* 0x0000e000ff067b82 */ /* 0x000e620000000a00 */
[----:B------:R-:W2:Y:S01]  /*0030*/  LDCU.64 UR6, c[0x0][0x358] ;  /* 0x00006b00ff0677ac */ /* 0x000ea20008000a00 */
[----:B------:R-:W0:Y:S02]  /*0040*/  S2R R0, SR_CTAID.X ;  /* 0x0000000000007919 */ /* 0x000e240000002500 */
[----:B0-----:R-:W-:-:S04]  /*0050*/  LEA R5, R0, R3, 0x8 ;  /* 0x0000000300057211 */ /* 0x001fc800078e40ff */
[C---:B------:R-:W-:Y:S01]  /*0060*/  IADD3 R9, PT, PT, R5.reuse, 0x80, RZ ;  /* 0x0000008005097810 */ /* 0x040fe20007ffe0ff */
[----:B-1----:R-:W-:-:S04]  /*0070*/  IMAD.WIDE.U32 R4, R5, 0x4, R6 ;  /* 0x0000000405047825 */ /* 0x002fc800078e0006 */
[----:B------:R-:W-:Y:S02]  /*0080*/  IMAD.WIDE.U32 R6, R9, 0x4, R6 ;  /* 0x0000000409067825 */ /* 0x000fe400078e0006 */
[----:B--2---:R-:W2:Y:S04]  /*0090*/  LDG.E R4, desc[UR6][R4.64] ;  /* 0x0000000604047981 */ /* 0x004ea8000c1e1900 */
[----:B------:R-:W2:Y:S01]  /*00a0*/  LDG.E R7, desc[UR6][R6.64] ;  /* 0x0000000606077981 */ /* 0x000ea2000c1e1900 */
[----:B------:R-:W0:Y:S01]  /*00b0*/  S2UR UR5, SR_CgaCtaId ;  /* 0x00000000000579c3 */ /* 0x000e220000008800 */
[----:B------:R-:W-:Y:S01]  /*00c0*/  UMOV UR4, 0x400 ;  /* 0x0000040000047882 */ /* 0x000fe20000000000 */
[----:B------:R-:W-:-:S06]  /*00d0*/  ISETP.GT.U32.AND P0, PT, R3, 0x1f, PT ;  /* 0x0000001f0300780c */ /* 0x000fcc0003f04070 */
[----:B------:R-:W1:Y:S01]  /*00e0*/  LDC R8, c[0x0][0x360] ;  /* 0x0000d800ff087b82 */ /* 0x000e620000000800 */
[----:B0-----:R-:W-:-:S06]  /*00f0*/  ULEA UR4, UR5, UR4, 0x18 ;  /* 0x0000000405047291 */ /* 0x001fcc000f8ec0ff */
[----:B------:R-:W-:Y:S02]  /*0100*/  LEA R9, R3, UR4, 0x2 ;  /* 0x0000000403097c11 */ /* 0x000fe4000f8e10ff */
[----:B-1----:R-:W-:Y:S01]  /*0110*/  ISETP.GE.U32.AND P1, PT, R8, 0x42, PT ;  /* 0x000000420800780c */ /* 0x002fe20003f26070 */
[----:B--2---:R-:W-:-:S05]  /*0120*/  FADD R2, R4, R7 ;  /* 0x0000000704027221 */ /* 0x004fca0000000000 */
[----:B------:R0:W-:Y:S01]  /*0130*/  STS [R9], R2 ;  /* 0x0000000209007388 */ /* 0x0001e20000000800 */
[----:B------:R-:W-:Y:S06]  /*0140*/  BAR.SYNC.DEFER_BLOCKING 0x0 ;  /* 0x0000000000007b1d */ /* 0x000fec0000010000 */
[----:B------:R-:W-:Y:S05]  /*0150*/  @!P1 BRA `(.L_x_0) ;  /* 0x0000000000309947 */ /* 0x000fea0003800000 */
[----:B0-----:R-:W-:-:S07]  /*0160*/  MOV R2, R8 ;  /* 0x0000000800027202 */ /* 0x001fce0000000f00 */
.L_x_1:
[----:B------:R-:W-:-:S04]  /*0170*/  SHF.R.U32.HI R10, RZ, 0x1, R2 ;  /* 0x00000001ff0a7819 */ /* 0x000fc80000011602 */
[----:B------:R-:W-:-:S13]  /*0180*/  ISETP.GE.U32.AND P1, PT, R3, R10, PT ;  /* 0x0000000a0300720c */ /* 0x000fda0003f26070 */
[----:B------:R-:W-:Y:S01]  /*0190*/  @!P1 LEA R4, R10, R9, 0x2 ;  /* 0x000000090a049211 */ /* 0x000fe200078e10ff */
[----:B------:R-:W-:Y:S05]  /*01a0*/  @!P1 LDS R5, [R9] ;  /* 0x0000000009059984 */ /* 0x000fea0000000800 */
[----:B------:R-:W0:Y:S02]  /*01b0*/  @!P1 LDS R4, [R4] ;  /* 0x0000000004049984 */ /* 0x000e240000000800 */
[----:B0-----:R-:W-:-:S05]  /*01c0*/  @!P1 FADD R6, R4, R5 ;  /* 0x0000000504069221 */ /* 0x001fca0000000000 */
[----:B------:R1:W-:Y:S01]  /*01d0*/  @!P1 STS [R9], R6 ;  /* 0x0000000609009388 */ /* 0x0003e20000000800 */
[----:B------:R-:W-:Y:S01]  /*01e0*/  BAR.SYNC.DEFER_BLOCKING 0x0 ;  /* 0x0000000000007b1d */ /* 0x000fe20000010000 */
[----:B------:R-:W-:Y:S02]  /*01f0*/  ISETP.GT.U32.AND P1, PT, R2, 0x83, PT ;  /* 0x000000830200780c */ /* 0x000fe40003f24070 */
[----:B------:R-:W-:-:S11]  /*0200*/  MOV R2, R10 ;  /* 0x0000000a00027202 */ /* 0x000fd60000000f00 */
[----:B-1----:R-:W-:Y:S05]  /*0210*/  @P1 BRA `(.L_x_1) ;  /* 0xfffffffc00d41947 */ /* 0x002fea000383ffff */
.L_x_0:
[----:B------:R-:W-:Y:S05]  /*0220*/  @P0 EXIT ;  /* 0x000000000000094d */ /* 0x000fea0003800000 */
[----:B------:R-:W-:Y:S01]  /*0230*/  ISETP.GE.U32.AND P0, PT, R8, 0x40, PT ;  /* 0x000000400800780c */ /* 0x000fe20003f06070 */
[----:B0-----:R-:W-:-:S12]  /*0240*/  LDS R2, [R9] ;  /* 0x0000000009027984 */ /* 0x001fd80000000800 */
[----:B------:R-:W0:Y:S02]  /*0250*/  @P0 LDS R5, [R9+0x80] ;  /* 0x0000800009050984 */ /* 0x000e240000000800 */
[----:B0-----:R-:W-:Y:S01]  /*0260*/  @P0 FADD R2, R2, R5 ;  /* 0x0000000502020221 */ /* 0x001fe20000000000 */
[----:B------:R-:W-:-:S04]  /*0270*/  @P0 NOP ;  /* 0x0000000000000918 */ /* 0x000fc80000000000 */
[----:B------:R-:W-:Y:S01]  /*0280*/  @P0 STS [R9], R2 ;  /* 0x0000000209000388 */ /* 0x000fe20000000800 */
[----:B------:R-:W-:-:S03]  /*0290*/  @P0 NOP ;  /* 0x0000000000000918 */ /* 0x000fc60000000000 */
[----:B------:R-:W0:Y:S01]  /*02a0*/  LDS R5, [R9+0x40] ;  /* 0x0000400009057984 */ /* 0x000e220000000800 */
[----:B------:R-:W-:Y:S01]  /*02b0*/  ISETP.NE.AND P0, PT, R3, RZ, PT ;  /* 0x000000ff0300720c */ /* 0x000fe20003f05270 */
[----:B0-----:R-:W-:Y:S01]  /*02c0*/  FADD R4, R5, R2 ;  /* 0x0000000205047221 */ /* 0x001fe20000000000 */
[----:B------:R-:W-:-:S04]  /*02d0*/  NOP ;  /* 0x0000000000007918 */ /* 0x000fc80000000000 */
[----:B------:R-:W-:Y:S01]  /*02e0*/  STS [R9], R4 ;  /* 0x0000000409007388 */ /* 0x000fe20000000800 */
[----:B------:R-:W-:-:S03]  /*02f0*/  NOP ;  /* 0x0000000000007918 */ /* 0x000fc60000000000 */
[----:B------:R-:W0:Y:S02]  /*0300*/  LDS R5, [R9+0x20] ;  /* 0x0000200009057984 */ /* 0x000e240000000800 */
        /* <DEDUP_REMOVED lines=17> */
[----:B------:R0:W-:Y:S01]  /*0420*/  STS [R9], R6 ;  /* 0x0000000609007388 */ /* 0x0001e20000000800 */
[----:B------:R-:W-:Y:S01]  /*0430*/  NOP ;  /* 0x0000000000007918 */ /* 0x000fe20000000000 */
[----:B------:R-:W-:Y:S05]  /*0440*/  @P0 EXIT ;  /* 0x000000000000094d */ /* 0x000fea0003800000 */
[----:B------:R-:W1:Y:S01]  /*0450*/  S2UR UR5, SR_CgaCtaId ;  /* 0x00000000000579c3 */ /* 0x000e620000008800 */
[----:B------:R-:W-:-:S07]  /*0460*/  UMOV UR4, 0x400 ;  /* 0x0000040000047882 */ /* 0x000fce0000000000 */
[----:B------:R-:W2:Y:S01]  /*0470*/  LDC.64 R2, c[0x0][0x388] ;  /* 0x0000e200ff027b82 */ /* 0x000ea20000000a00 */
[----:B-1----:R-:W-:Y:S01]  /*0480*/  ULEA UR4, UR5, UR4, 0x18 ;  /* 0x0000000405047291 */ /* 0x002fe2000f8ec0ff */
[----:B--2---:R-:W-:-:S08]  /*0490*/  IMAD.WIDE.U32 R2, R0, 0x4, R2 ;  /* 0x0000000400027825 */ /* 0x004fd000078e0002 */
[----:B------:R-:W1:Y:S04]  /*04a0*/  LDS R5, [UR4] ;  /* 0x00000004ff057984 */ /* 0x000e680008000800 */
[----:B-1----:R-:W-:Y:S01]  /*04b0*/  STG.E desc[UR6][R2.64], R5 ;  /* 0x0000000502007986 */ /* 0x002fe2000c101906 */
[----:B------:R-:W-:Y:S05]  /*04c0*/  EXIT ;  /* 0x000000000000794d */ /* 0x000fea0003800000 */
.L_x_2:
[----:B------:R-:W-:-:S00]  /*04d0*/  BRA `(.L_x_2) ;  /* 0xfffffffc00fc7947 */ /* 0x000fc0000383ffff */
[----:B------:R-:W-:-:S00]  /*04e0*/  NOP ;  /* 0x0000000000007918 */ /* 0x000fc00000000000 */
        /* <DEDUP_REMOVED lines=9> */
.L_x_3:


//--------------------- .nv.shared._Z9reduce_v4ILi128EEvPfS0_ --------------------------
	.section	.nv.shared._Z9reduce_v4ILi128EEvPfS0_,"aw",@nobits
	.sectionflags	@""
	.align	4
.nv.shared._Z9reduce_v4ILi128EEvPfS0_:
	.zero		1536


//--------------------- .nv.shared.reserved.0     --------------------------
	.section	.nv.shared.reserved.0,"aw",@nobits
	.weak		__nv_reservedSMEM_offset_0_alias
	.size		__nv_reservedSMEM_offset_0_alias, 0, 64
	.other		__nv_reservedSMEM_offset_0_alias,@"STO_CUDA_RESERVED_SHARED STV_DEFAULT"
__nv_reservedSMEM_offset_0_alias:
	.zero		0
	.zero		64


//--------------------- .nv.constant0._Z9reduce_v4ILi128EEvPfS0_ --------------------------
	.section	.nv.constant0._Z9reduce_v4ILi128EEvPfS0_,"a",@progbits
	.sectionflags	@""
	.align	4
.nv.constant0._Z9reduce_v4ILi128EEvPfS0_:
	.zero		912


//--------------------- SYMBOLS --------------------------

	.type		.nv.reservedSmem.offset0,@object
	.size		.nv.reservedSmem.offset0,0x4
	.type		.nv.reservedSmem.cap,@object
	.size		.nv.reservedSmem.cap,0x4
